//
// Generated by NVIDIA NVVM Compiler
//
// Compiler Build ID: CL-36424714
// Cuda compilation tools, release 13.0, V13.0.88
// Based on NVVM 20.0.0
//

.version 9.0
.target sm_100
.address_size 64

	// .globl	_Z8mykernelv
.extern .func  (.param .b32 func_retval0) vprintf
(
	.param .b64 vprintf_param_0,
	.param .b64 vprintf_param_1
)
;
.global .align 1 .b8 $str[46] = {104, 101, 108, 108, 111, 32, 102, 114, 111, 109, 32, 67, 85, 68, 65, 32, 10, 32, 61, 61, 62, 32, 115, 97, 121, 105, 110, 103, 32, 104, 101, 108, 108, 111, 32, 102, 114, 111, 109, 32, 71, 80, 85, 32, 10};

.visible .entry _Z8mykernelv()
{
	.reg .b32 	%r<3>;
	.reg .b64 	%rd<3>;

	mov.u64 	%rd1, $str;
	cvta.global.u64 	%rd2, %rd1;
	{ // callseq 0, 0
	.param .b64 param0;
	st.param.b64 	[param0], %rd2;
	.param .b64 param1;
	st.param.b64 	[param1], 0;
	.param .b32 retval0;
	call.uni (retval0), 
	vprintf, 
	(
	param0, 
	param1
	);
	ld.param.b32 	%r1, [retval0];
	} // callseq 0
	ret;

}
	// .globl	_Z13summer_kernelPi
.visible .entry _Z13summer_kernelPi(
	.param .u64 .ptr .align 1 _Z13summer_kernelPi_param_0
)
{
	.reg .b32 	%r<3>;
	.reg .b64 	%rd<3>;

	ld.param.u64 	%rd1, [_Z13summer_kernelPi_param_0];
	cvta.to.global.u64 	%rd2, %rd1;
	ld.global.u32 	%r1, [%rd2];
	add.s32 	%r2, %r1, 1;
	st.global.u32 	[%rd2], %r2;
	ret;

}
	// .globl	_Z7add_tutPiS_S_
.visible .entry _Z7add_tutPiS_S_(
	.param .u64 .ptr .align 1 _Z7add_tutPiS_S__param_0,
	.param .u64 .ptr .align 1 _Z7add_tutPiS_S__param_1,
	.param .u64 .ptr .align 1 _Z7add_tutPiS_S__param_2
)
{
	.reg .b32 	%r<4>;
	.reg .b64 	%rd<7>;

	ld.param.u64 	%rd1, [_Z7add_tutPiS_S__param_0];
	ld.param.u64 	%rd2, [_Z7add_tutPiS_S__param_1];
	ld.param.u64 	%rd3, [_Z7add_tutPiS_S__param_2];
	cvta.to.global.u64 	%rd4, %rd3;
	cvta.to.global.u64 	%rd5, %rd2;
	cvta.to.global.u64 	%rd6, %rd1;
	ld.global.u32 	%r1, [%rd6];
	ld.global.u32 	%r2, [%rd5];
	add.s32 	%r3, %r2, %r1;
	st.global.u32 	[%rd4], %r3;
	ret;

}
	// .globl	_Z3addiPiS_S_
.visible .entry _Z3addiPiS_S_(
	.param .u32 _Z3addiPiS_S__param_0,
	.param .u64 .ptr .align 1 _Z3addiPiS_S__param_1,
	.param .u64 .ptr .align 1 _Z3addiPiS_S__param_2,
	.param .u64 .ptr .align 1 _Z3addiPiS_S__param_3
)
{
	.reg .pred 	%p<11>;
	.reg .b32 	%r<117>;
	.reg .b64 	%rd<44>;

	ld.param.u32 	%r17, [_Z3addiPiS_S__param_0];
	ld.param.u64 	%rd22, [_Z3addiPiS_S__param_1];
	ld.param.u64 	%rd23, [_Z3addiPiS_S__param_2];
	ld.param.u64 	%rd24, [_Z3addiPiS_S__param_3];
	cvta.to.global.u64 	%rd1, %rd24;
	cvta.to.global.u64 	%rd2, %rd23;
	cvta.to.global.u64 	%rd3, %rd22;
	setp.lt.s32 	%p1, %r17, 1;
	@%p1 bra 	$L__BB3_13;
	and.b32  	%r1, %r17, 15;
	setp.lt.u32 	%p2, %r17, 16;
	mov.b32 	%r114, 0;
	@%p2 bra 	$L__BB3_4;
	and.b32  	%r114, %r17, 2147483632;
	neg.s32 	%r112, %r114;
	add.s64 	%rd40, %rd3, 32;
	add.s64 	%rd39, %rd2, 32;
	add.s64 	%rd38, %rd1, 32;
$L__BB3_3:
	.pragma "nounroll";
	ld.global.u32 	%r19, [%rd40+-32];
	ld.global.u32 	%r20, [%rd39+-32];
	add.s32 	%r21, %r20, %r19;
	st.global.u32 	[%rd38+-32], %r21;
	ld.global.u32 	%r22, [%rd40+-28];
	ld.global.u32 	%r23, [%rd39+-28];
	add.s32 	%r24, %r23, %r22;
	st.global.u32 	[%rd38+-28], %r24;
	ld.global.u32 	%r25, [%rd40+-24];
	ld.global.u32 	%r26, [%rd39+-24];
	add.s32 	%r27, %r26, %r25;
	st.global.u32 	[%rd38+-24], %r27;
	ld.global.u32 	%r28, [%rd40+-20];
	ld.global.u32 	%r29, [%rd39+-20];
	add.s32 	%r30, %r29, %r28;
	st.global.u32 	[%rd38+-20], %r30;
	ld.global.u32 	%r31, [%rd40+-16];
	ld.global.u32 	%r32, [%rd39+-16];
	add.s32 	%r33, %r32, %r31;
	st.global.u32 	[%rd38+-16], %r33;
	ld.global.u32 	%r34, [%rd40+-12];
	ld.global.u32 	%r35, [%rd39+-12];
	add.s32 	%r36, %r35, %r34;
	st.global.u32 	[%rd38+-12], %r36;
	ld.global.u32 	%r37, [%rd40+-8];
	ld.global.u32 	%r38, [%rd39+-8];
	add.s32 	%r39, %r38, %r37;
	st.global.u32 	[%rd38+-8], %r39;
	ld.global.u32 	%r40, [%rd40+-4];
	ld.global.u32 	%r41, [%rd39+-4];
	add.s32 	%r42, %r41, %r40;
	st.global.u32 	[%rd38+-4], %r42;
	ld.global.u32 	%r43, [%rd40];
	ld.global.u32 	%r44, [%rd39];
	add.s32 	%r45, %r44, %r43;
	st.global.u32 	[%rd38], %r45;
	ld.global.u32 	%r46, [%rd40+4];
	ld.global.u32 	%r47, [%rd39+4];
	add.s32 	%r48, %r47, %r46;
	st.global.u32 	[%rd38+4], %r48;
	ld.global.u32 	%r49, [%rd40+8];
	ld.global.u32 	%r50, [%rd39+8];
	add.s32 	%r51, %r50, %r49;
	st.global.u32 	[%rd38+8], %r51;
	ld.global.u32 	%r52, [%rd40+12];
	ld.global.u32 	%r53, [%rd39+12];
	add.s32 	%r54, %r53, %r52;
	st.global.u32 	[%rd38+12], %r54;
	ld.global.u32 	%r55, [%rd40+16];
	ld.global.u32 	%r56, [%rd39+16];
	add.s32 	%r57, %r56, %r55;
	st.global.u32 	[%rd38+16], %r57;
	ld.global.u32 	%r58, [%rd40+20];
	ld.global.u32 	%r59, [%rd39+20];
	add.s32 	%r60, %r59, %r58;
	st.global.u32 	[%rd38+20], %r60;
	ld.global.u32 	%r61, [%rd40+24];
	ld.global.u32 	%r62, [%rd39+24];
	add.s32 	%r63, %r62, %r61;
	st.global.u32 	[%rd38+24], %r63;
	ld.global.u32 	%r64, [%rd40+28];
	ld.global.u32 	%r65, [%rd39+28];
	add.s32 	%r66, %r65, %r64;
	st.global.u32 	[%rd38+28], %r66;
	add.s32 	%r112, %r112, 16;
	add.s64 	%rd40, %rd40, 64;
	add.s64 	%rd39, %rd39, 64;
	add.s64 	%rd38, %rd38, 64;
	setp.ne.s32 	%p3, %r112, 0;
	@%p3 bra 	$L__BB3_3;
$L__BB3_4:
	setp.eq.s32 	%p4, %r1, 0;
	@%p4 bra 	$L__BB3_13;
	and.b32  	%r7, %r17, 7;
	setp.lt.u32 	%p5, %r1, 8;
	@%p5 bra 	$L__BB3_7;
	mul.wide.u32 	%rd25, %r114, 4;
	add.s64 	%rd26, %rd3, %rd25;
	ld.global.u32 	%r67, [%rd26];
	add.s64 	%rd27, %rd2, %rd25;
	ld.global.u32 	%r68, [%rd27];
	add.s32 	%r69, %r68, %r67;
	add.s64 	%rd28, %rd1, %rd25;
	st.global.u32 	[%rd28], %r69;
	ld.global.u32 	%r70, [%rd26+4];
	ld.global.u32 	%r71, [%rd27+4];
	add.s32 	%r72, %r71, %r70;
	st.global.u32 	[%rd28+4], %r72;
	ld.global.u32 	%r73, [%rd26+8];
	ld.global.u32 	%r74, [%rd27+8];
	add.s32 	%r75, %r74, %r73;
	st.global.u32 	[%rd28+8], %r75;
	ld.global.u32 	%r76, [%rd26+12];
	ld.global.u32 	%r77, [%rd27+12];
	add.s32 	%r78, %r77, %r76;
	st.global.u32 	[%rd28+12], %r78;
	ld.global.u32 	%r79, [%rd26+16];
	ld.global.u32 	%r80, [%rd27+16];
	add.s32 	%r81, %r80, %r79;
	st.global.u32 	[%rd28+16], %r81;
	ld.global.u32 	%r82, [%rd26+20];
	ld.global.u32 	%r83, [%rd27+20];
	add.s32 	%r84, %r83, %r82;
	st.global.u32 	[%rd28+20], %r84;
	ld.global.u32 	%r85, [%rd26+24];
	ld.global.u32 	%r86, [%rd27+24];
	add.s32 	%r87, %r86, %r85;
	st.global.u32 	[%rd28+24], %r87;
	ld.global.u32 	%r88, [%rd26+28];
	ld.global.u32 	%r89, [%rd27+28];
	add.s32 	%r90, %r89, %r88;
	st.global.u32 	[%rd28+28], %r90;
	add.s32 	%r114, %r114, 8;
$L__BB3_7:
	setp.eq.s32 	%p6, %r7, 0;
	@%p6 bra 	$L__BB3_13;
	and.b32  	%r10, %r17, 3;
	setp.lt.u32 	%p7, %r7, 4;
	@%p7 bra 	$L__BB3_10;
	mul.wide.u32 	%rd29, %r114, 4;
	add.s64 	%rd30, %rd3, %rd29;
	ld.global.u32 	%r91, [%rd30];
	add.s64 	%rd31, %rd2, %rd29;
	ld.global.u32 	%r92, [%rd31];
	add.s32 	%r93, %r92, %r91;
	add.s64 	%rd32, %rd1, %rd29;
	st.global.u32 	[%rd32], %r93;
	ld.global.u32 	%r94, [%rd30+4];
	ld.global.u32 	%r95, [%rd31+4];
	add.s32 	%r96, %r95, %r94;
	st.global.u32 	[%rd32+4], %r96;
	ld.global.u32 	%r97, [%rd30+8];
	ld.global.u32 	%r98, [%rd31+8];
	add.s32 	%r99, %r98, %r97;
	st.global.u32 	[%rd32+8], %r99;
	ld.global.u32 	%r100, [%rd30+12];
	ld.global.u32 	%r101, [%rd31+12];
	add.s32 	%r102, %r101, %r100;
	st.global.u32 	[%rd32+12], %r102;
	add.s32 	%r114, %r114, 4;
$L__BB3_10:
	setp.eq.s32 	%p8, %r10, 0;
	@%p8 bra 	$L__BB3_13;
	mul.wide.u32 	%rd33, %r114, 4;
	add.s64 	%rd43, %rd1, %rd33;
	add.s64 	%rd42, %rd2, %rd33;
	add.s64 	%rd41, %rd3, %rd33;
	neg.s32 	%r116, %r10;
$L__BB3_12:
	.pragma "nounroll";
	ld.global.u32 	%r103, [%rd41];
	ld.global.u32 	%r104, [%rd42];
	add.s32 	%r105, %r104, %r103;
	st.global.u32 	[%rd43], %r105;
	add.s64 	%rd43, %rd43, 4;
	add.s64 	%rd42, %rd42, 4;
	add.s64 	%rd41, %rd41, 4;
	add.s32 	%r116, %r116, 1;
	setp.ne.s32 	%p9, %r116, 0;
	@%p9 bra 	$L__BB3_12;
$L__BB3_13:
	mov.u32 	%r106, %ctaid.x;
	mov.u32 	%r107, %ntid.x;
	mov.u32 	%r108, %tid.x;
	mad.lo.s32 	%r16, %r106, %r107, %r108;
	setp.ge.s32 	%p10, %r16, %r17;
	@%p10 bra 	$L__BB3_15;
	mul.wide.s32 	%rd34, %r16, 4;
	add.s64 	%rd35, %rd3, %rd34;
	ld.global.u32 	%r109, [%rd35];
	add.s64 	%rd36, %rd2, %rd34;
	ld.global.u32 	%r110, [%rd36];
	add.s32 	%r111, %r110, %r109;
	add.s64 	%rd37, %rd1, %rd34;
	st.global.u32 	[%rd37], %r111;
$L__BB3_15:
	ret;

}


// ===== COMPILED SASS (sm_100) =====

	.target	sm_100

	.elftype	@"ET_EXEC"


//--------------------- .note.nv.tkinfo           --------------------------
	.section	.note.nv.tkinfo,"",@"SHT_NOTE"
	.sectionflags	@"SHF_NOTE_NV_TKINFO"
	.tkinfo
        /*0018*/ 	.word	0x00000002
        /*0030*/ 	.string	""
        /*0030*/ 	.string	"ptxas"
        /*0030*/ 	.string	"Cuda compilation tools, release 13.0, V13.0.88"
        /*0030*/ 	.string	"Build cuda_13.0.r13.0/compiler.36424714_0"
        /*0030*/ 	.string	"-arch sm_100 -m 64 "



//--------------------- .note.nv.cuinfo           --------------------------
	.section	.note.nv.cuinfo,"",@"SHT_NOTE"
	.sectionflags	@"SHF_NOTE_NV_CUINFO"
        /*0018*/ 	.short	0x0002
        /*001a*/ 	.short	0x0064
        /*001c*/ 	.short	0x0082
	.zero		2


//--------------------- .nv.info                  --------------------------
	.section	.nv.info,"",@"SHT_CUDA_INFO"
	.align	4


	//----- nvinfo : EIATTR_REGCOUNT
	.align		4
        /*0000*/ 	.byte	0x04, 0x2f
        /*0002*/ 	.short	(.L_2 - .L_1)
	.align		4
.L_1:
        /*0004*/ 	.word	index@(_Z8mykernelv)
        /*0008*/ 	.word	0x00000018


	//----- nvinfo : EIATTR_FRAME_SIZE
	.align		4
.L_2:
        /*000c*/ 	.byte	0x04, 0x11
        /*000e*/ 	.short	(.L_4 - .L_3)
	.align		4
.L_3:
        /*0010*/ 	.word	index@(_Z8mykernelv)
        /*0014*/ 	.word	0x00000000


	//----- nvinfo : EIATTR_REGCOUNT
	.align		4
.L_4:
        /*0018*/ 	.byte	0x04, 0x2f
        /*001a*/ 	.short	(.L_6 - .L_5)
	.align		4
.L_5:
        /*001c*/ 	.word	index@(_Z13summer_kernelPi)
        /*0020*/ 	.word	0x00000008


	//----- nvinfo : EIATTR_FRAME_SIZE
	.align		4
.L_6:
        /*0024*/ 	.byte	0x04, 0x11
        /*0026*/ 	.short	(.L_8 - .L_7)
	.align		4
.L_7:
        /*0028*/ 	.word	index@(_Z13summer_kernelPi)
        /*002c*/ 	.word	0x00000000


	//----- nvinfo : EIATTR_REGCOUNT
	.align		4
.L_8:
        /*0030*/ 	.byte	0x04, 0x2f
        /*0032*/ 	.short	(.L_10 - .L_9)
	.align		4
.L_9:
        /*0034*/ 	.word	index@(_Z7add_tutPiS_S_)
        /*0038*/ 	.word	0x0000000c


	//----- nvinfo : EIATTR_FRAME_SIZE
	.align		4
.L_10:
        /*003c*/ 	.byte	0x04, 0x11
        /*003e*/ 	.short	(.L_12 - .L_11)
	.align		4
.L_11:
        /*0040*/ 	.word	index@(_Z7add_tutPiS_S_)
        /*0044*/ 	.word	0x00000000


	//----- nvinfo : EIATTR_REGCOUNT
	.align		4
.L_12:
        /*0048*/ 	.byte	0x04, 0x2f
        /*004a*/ 	.short	(.L_14 - .L_13)
	.align		4
.L_13:
        /*004c*/ 	.word	index@(_Z3addiPiS_S_)
        /*0050*/ 	.word	0x00000012


	//----- nvinfo : EIATTR_FRAME_SIZE
	.align		4
.L_14:
        /*0054*/ 	.byte	0x04, 0x11
        /*0056*/ 	.short	(.L_16 - .L_15)
	.align		4
.L_15:
        /*0058*/ 	.word	index@(_Z3addiPiS_S_)
        /*005c*/ 	.word	0x00000000


	//----- nvinfo : EIATTR_MIN_STACK_SIZE
	.align		4
.L_16:
        /*0060*/ 	.byte	0x04, 0x12
        /*0062*/ 	.short	(.L_18 - .L_17)
	.align		4
.L_17:
        /*0064*/ 	.word	index@(_Z3addiPiS_S_)
        /*0068*/ 	.word	0x00000000


	//----- nvinfo : EIATTR_MIN_STACK_SIZE
	.align		4
.L_18:
        /*006c*/ 	.byte	0x04, 0x12
        /*006e*/ 	.short	(.L_20 - .L_19)
	.align		4
.L_19:
        /*0070*/ 	.word	index@(_Z7add_tutPiS_S_)
        /*0074*/ 	.word	0x00000000


	//----- nvinfo : EIATTR_MIN_STACK_SIZE
	.align		4
.L_20:
        /*0078*/ 	.byte	0x04, 0x12
        /*007a*/ 	.short	(.L_22 - .L_21)
	.align		4
.L_21:
        /*007c*/ 	.word	index@(_Z13summer_kernelPi)
        /*0080*/ 	.word	0x00000000


	//----- nvinfo : EIATTR_MIN_STACK_SIZE
	.align		4
.L_22:
        /*0084*/ 	.byte	0x04, 0x12
        /*0086*/ 	.short	(.L_24 - .L_23)
	.align		4
.L_23:
        /*0088*/ 	.word	index@(_Z8mykernelv)
        /*008c*/ 	.word	0x00000000
.L_24:


//--------------------- .nv.compat                --------------------------
	.section	.nv.compat,"",@"SHT_CUDA_COMPAT_INFO"
	.align	4
        /*0000*/ 	.byte	0x02, 0x09, 0x00, 0x00, 0x02, 0x02, 0x01, 0x00, 0x02, 0x05, 0x05, 0x00, 0x03, 0x07, 0x01, 0x01
        /*0010*/ 	.byte	0x02, 0x03, 0x00, 0x00, 0x02, 0x06, 0x01, 0x00, 0x04, 0x0b, 0x08, 0x00, 0x09, 0x00, 0x00, 0x00
        /*0020*/ 	.byte	0x00, 0x00, 0x00, 0x00


//--------------------- .nv.info._Z3addiPiS_S_    --------------------------
	.section	.nv.info._Z3addiPiS_S_,"",@"SHT_CUDA_INFO"
	.sectionflags	@""
	.align	4


	//----- nvinfo : EIATTR_CUDA_API_VERSION
	.align		4
        /*0000*/ 	.byte	0x04, 0x37
        /*0002*/ 	.short	(.L_26 - .L_25)
.L_25:
        /*0004*/ 	.word	0x00000082


	//----- nvinfo : EIATTR_KPARAM_INFO
	.align		4
.L_26:
        /*0008*/ 	.byte	0x04, 0x17
        /*000a*/ 	.short	(.L_28 - .L_27)
.L_27:
        /*000c*/ 	.word	0x00000000
        /*0010*/ 	.short	0x0003
        /*0012*/ 	.short	0x0018
        /*0014*/ 	.byte	0x00, 0xf5, 0x21, 0x00


	//----- nvinfo : EIATTR_KPARAM_INFO
	.align		4
.L_28:
        /*0018*/ 	.byte	0x04, 0x17
        /*001a*/ 	.short	(.L_30 - .L_29)
.L_29:
        /*001c*/ 	.word	0x00000000
        /*0020*/ 	.short	0x0002
        /*0022*/ 	.short	0x0010
        /*0024*/ 	.byte	0x00, 0xf5, 0x21, 0x00


	//----- nvinfo : EIATTR_KPARAM_INFO
	.align		4
.L_30:
        /*0028*/ 	.byte	0x04, 0x17
        /*002a*/ 	.short	(.L_32 - .L_31)
.L_31:
        /*002c*/ 	.word	0x00000000
        /*0030*/ 	.short	0x0001
        /*0032*/ 	.short	0x0008
        /*0034*/ 	.byte	0x00, 0xf5, 0x21, 0x00


	//----- nvinfo : EIATTR_KPARAM_INFO
	.align		4
.L_32:
        /*0038*/ 	.byte	0x04, 0x17
        /*003a*/ 	.short	(.L_34 - .L_33)
.L_33:
        /*003c*/ 	.word	0x00000000
        /*0040*/ 	.short	0x0000
        /*0042*/ 	.short	0x0000
        /*0044*/ 	.byte	0x00, 0xf0, 0x11, 0x00


	//----- nvinfo : EIATTR_SPARSE_MMA_MASK
	.align		4
.L_34:
        /*0048*/ 	.byte	0x03, 0x50
        /*004a*/ 	.short	0x0000


	//----- nvinfo : EIATTR_MAXREG_COUNT
	.align		4
        /*004c*/ 	.byte	0x03, 0x1b
        /*004e*/ 	.short	0x00ff


	//----- nvinfo : EIATTR_MERCURY_ISA_VERSION
	.align		4
        /*0050*/ 	.byte	0x03, 0x5f
        /*0052*/ 	.short	0x0101


	//----- nvinfo : EIATTR_VRC_CTA_INIT_COUNT
	.align		4
        /*0054*/ 	.byte	0x02, 0x4a
	.zero		1
	.zero		1


	//----- nvinfo : EIATTR_EXIT_INSTR_OFFSETS
	.align		4
        /*0058*/ 	.byte	0x04, 0x1c
        /*005a*/ 	.short	(.L_36 - .L_35)


	//   ....[0]....
.L_35:
        /*005c*/ 	.word	0x00000d40


	//   ....[1]....
        /*0060*/ 	.word	0x00000df0


	//----- nvinfo : EIATTR_CBANK_PARAM_SIZE
	.align		4
.L_36:
        /*0064*/ 	.byte	0x03, 0x19
        /*0066*/ 	.short	0x0020


	//----- nvinfo : EIATTR_PARAM_CBANK
	.align		4
        /*0068*/ 	.byte	0x04, 0x0a
        /*006a*/ 	.short	(.L_38 - .L_37)
	.align		4
.L_37:
        /*006c*/ 	.word	index@(.nv.constant0._Z3addiPiS_S_)
        /*0070*/ 	.short	0x0380
        /*0072*/ 	.short	0x0020


	//----- nvinfo : EIATTR_SW_WAR
	.align		4
.L_38:
        /*0074*/ 	.byte	0x04, 0x36
        /*0076*/ 	.short	(.L_40 - .L_39)
.L_39:
        /*0078*/ 	.word	0x00000008
.L_40:


//--------------------- .nv.info._Z7add_tutPiS_S_ --------------------------
	.section	.nv.info._Z7add_tutPiS_S_,"",@"SHT_CUDA_INFO"
	.sectionflags	@""
	.align	4


	//----- nvinfo : EIATTR_CUDA_API_VERSION
	.align		4
        /*0000*/ 	.byte	0x04, 0x37
        /*0002*/ 	.short	(.L_42 - .L_41)
.L_41:
        /*0004*/ 	.word	0x00000082


	//----- nvinfo : EIATTR_KPARAM_INFO
	.align		4
.L_42:
        /*0008*/ 	.byte	0x04, 0x17
        /*000a*/ 	.short	(.L_44 - .L_43)
.L_43:
        /*000c*/ 	.word	0x00000000
        /*0010*/ 	.short	0x0002
        /*0012*/ 	.short	0x0010
        /*0014*/ 	.byte	0x00, 0xf5, 0x21, 0x00


	//----- nvinfo : EIATTR_KPARAM_INFO
	.align		4
.L_44:
        /*0018*/ 	.byte	0x04, 0x17
        /*001a*/ 	.short	(.L_46 - .L_45)
.L_45:
        /*001c*/ 	.word	0x00000000
        /*0020*/ 	.short	0x0001
        /*0022*/ 	.short	0x0008
        /*0024*/ 	.byte	0x00, 0xf5, 0x21, 0x00


	//----- nvinfo : EIATTR_KPARAM_INFO
	.align		4
.L_46:
        /*0028*/ 	.byte	0x04, 0x17
        /*002a*/ 	.short	(.L_48 - .L_47)
.L_47:
        /*002c*/ 	.word	0x00000000
        /*0030*/ 	.short	0x0000
        /*0032*/ 	.short	0x0000
        /*0034*/ 	.byte	0x00, 0xf5, 0x21, 0x00


	//----- nvinfo : EIATTR_SPARSE_MMA_MASK
	.align		4
.L_48:
        /*0038*/ 	.byte	0x03, 0x50
        /*003a*/ 	.short	0x0000


	//----- nvinfo : EIATTR_MAXREG_COUNT
	.align		4
        /*003c*/ 	.byte	0x03, 0x1b
        /*003e*/ 	.short	0x00ff


	//----- nvinfo : EIATTR_MERCURY_ISA_VERSION
	.align		4
        /*0040*/ 	.byte	0x03, 0x5f
        /*0042*/ 	.short	0x0101


	//----- nvinfo : EIATTR_VRC_CTA_INIT_COUNT
	.align		4
        /*0044*/ 	.byte	0x02, 0x4a
	.zero		1
	.zero		1


	//----- nvinfo : EIATTR_EXIT_INSTR_OFFSETS
	.align		4
        /*0048*/ 	.byte	0x04, 0x1c
        /*004a*/ 	.short	(.L_50 - .L_49)


	//   ....[0]....
.L_49:
        /*004c*/ 	.word	0x00000090


	//----- nvinfo : EIATTR_CBANK_PARAM_SIZE
	.align		4
.L_50:
        /*0050*/ 	.byte	0x03, 0x19
        /*0052*/ 	.short	0x0018


	//----- nvinfo : EIATTR_PARAM_CBANK
	.align		4
        /*0054*/ 	.byte	0x04, 0x0a
        /*0056*/ 	.short	(.L_52 - .L_51)
	.align		4
.L_51:
        /*0058*/ 	.word	index@(.nv.constant0._Z7add_tutPiS_S_)
        /*005c*/ 	.short	0x0380
        /*005e*/ 	.short	0x0018


	//----- nvinfo : EIATTR_SW_WAR
	.align		4
.L_52:
        /*0060*/ 	.byte	0x04, 0x36
        /*0062*/ 	.short	(.L_54 - .L_53)
.L_53:
        /*0064*/ 	.word	0x00000008
.L_54:


//--------------------- .nv.info._Z13summer_kernelPi --------------------------
	.section	.nv.info._Z13summer_kernelPi,"",@"SHT_CUDA_INFO"
	.sectionflags	@""
	.align	4


	//----- nvinfo : EIATTR_CUDA_API_VERSION
	.align		4
        /*0000*/ 	.byte	0x04, 0x37
        /*0002*/ 	.short	(.L_56 - .L_55)
.L_55:
        /*0004*/ 	.word	0x00000082


	//----- nvinfo : EIATTR_KPARAM_INFO
	.align		4
.L_56:
        /*0008*/ 	.byte	0x04, 0x17
        /*000a*/ 	.short	(.L_58 - .L_57)
.L_57:
        /*000c*/ 	.word	0x00000000
        /*0010*/ 	.short	0x0000
        /*0012*/ 	.short	0x0000
        /*0014*/ 	.byte	0x00, 0xf5, 0x21, 0x00


	//----- nvinfo : EIATTR_SPARSE_MMA_MASK
	.align		4
.L_58:
        /*0018*/ 	.byte	0x03, 0x50
        /*001a*/ 	.short	0x0000


	//----- nvinfo : EIATTR_MAXREG_COUNT
	.align		4
        /*001c*/ 	.byte	0x03, 0x1b
        /*001e*/ 	.short	0x00ff


	//----- nvinfo : EIATTR_MERCURY_ISA_VERSION
	.align		4
        /*0020*/ 	.byte	0x03, 0x5f
        /*0022*/ 	.short	0x0101


	//----- nvinfo : EIATTR_VRC_CTA_INIT_COUNT
	.align		4
        /*0024*/ 	.byte	0x02, 0x4a
	.zero		1
	.zero		1


	//----- nvinfo : EIATTR_EXIT_INSTR_OFFSETS
	.align		4
        /*0028*/ 	.byte	0x04, 0x1c
        /*002a*/ 	.short	(.L_60 - .L_59)


	//   ....[0]....
.L_59:
        /*002c*/ 	.word	0x00000060


	//----- nvinfo : EIATTR_CBANK_PARAM_SIZE
	.align		4
.L_60:
        /*0030*/ 	.byte	0x03, 0x19
        /*0032*/ 	.short	0x0008


	//----- nvinfo : EIATTR_PARAM_CBANK
	.align		4
        /*0034*/ 	.byte	0x04, 0x0a
        /*0036*/ 	.short	(.L_62 - .L_61)
	.align		4
.L_61:
        /*0038*/ 	.word	index@(.nv.constant0._Z13summer_kernelPi)
        /*003c*/ 	.short	0x0380
        /*003e*/ 	.short	0x0008


	//----- nvinfo : EIATTR_SW_WAR
	.align		4
.L_62:
        /*0040*/ 	.byte	0x04, 0x36
        /*0042*/ 	.short	(.L_64 - .L_63)
.L_63:
        /*0044*/ 	.word	0x00000008
.L_64:


//--------------------- .nv.info._Z8mykernelv     --------------------------
	.section	.nv.info._Z8mykernelv,"",@"SHT_CUDA_INFO"
	.sectionflags	@""
	.align	4


	//----- nvinfo : EIATTR_CUDA_API_VERSION
	.align		4
        /*0000*/ 	.byte	0x04, 0x37
        /*0002*/ 	.short	(.L_66 - .L_65)
.L_65:
        /*0004*/ 	.word	0x00000082


	//----- nvinfo : EIATTR_SPARSE_MMA_MASK
	.align		4
.L_66:
        /*0008*/ 	.byte	0x03, 0x50
        /*000a*/ 	.short	0x0000


	//----- nvinfo : EIATTR_MAXREG_COUNT
	.align		4
        /*000c*/ 	.byte	0x03, 0x1b
        /*000e*/ 	.short	0x00ff


	//----- nvinfo : EIATTR_EXTERNS
	.align		4
        /*0010*/ 	.byte	0x04, 0x0f
        /*0012*/ 	.short	(.L_68 - .L_67)


	//   ....[0]....
	.align		4
.L_67:
        /*0014*/ 	.word	index@(vprintf)


	//----- nvinfo : EIATTR_MERCURY_ISA_VERSION
	.align		4
.L_68:
        /*0018*/ 	.byte	0x03, 0x5f
        /*001a*/ 	.short	0x0101


	//----- nvinfo : EIATTR_VRC_CTA_INIT_COUNT
	.align		4
        /*001c*/ 	.byte	0x02, 0x4a
	.zero		1
	.zero		1


	//----- nvinfo : EIATTR_SYSCALL_OFFSETS
	.align		4
        /*0020*/ 	.byte	0x04, 0x46
        /*0022*/ 	.short	(.L_70 - .L_69)


	//   ....[0]....
.L_69:
        /*0024*/ 	.word	0x00000080


	//----- nvinfo : EIATTR_EXIT_INSTR_OFFSETS
	.align		4
.L_70:
        /*0028*/ 	.byte	0x04, 0x1c
        /*002a*/ 	.short	(.L_72 - .L_71)


	//   ....[0]....
.L_71:
        /*002c*/ 	.word	0x00000090


	//----- nvinfo : EIATTR_SW_WAR
	.align		4
.L_72:
        /*0030*/ 	.byte	0x04, 0x36
        /*0032*/ 	.short	(.L_74 - .L_73)
.L_73:
        /*0034*/ 	.word	0x00000008
.L_74:


//--------------------- .nv.callgraph             --------------------------
	.section	.nv.callgraph,"",@"SHT_CUDA_CALLGRAPH"
	.align	4
	.sectionentsize	8
	.align		4
        /*0000*/ 	.word	0x00000000
	.align		4
        /*0004*/ 	.word	0xffffffff
	.align		4
        /*0008*/ 	.word	index@(_Z8mykernelv)
	.align		4
        /*000c*/ 	.word	index@(vprintf)
	.align		4
        /*0010*/ 	.word	0x00000000
	.align		4
        /*0014*/ 	.word	0xfffffffe
	.align		4
        /*0018*/ 	.word	0x00000000
	.align		4
        /*001c*/ 	.word	0xfffffffd
	.align		4
        /*0020*/ 	.word	0x00000000
	.align		4
        /*0024*/ 	.word	0xfffffffc


//--------------------- .nv.constant4             --------------------------
	.section	.nv.constant4,"a",@progbits
	.align	8
	.align		8
.nv.constant4:
        /*0000*/ 	.dword	$str
	.align		8
        /*0008*/ 	.dword	vprintf


//--------------------- .text._Z3addiPiS_S_       --------------------------
	.section	.text._Z3addiPiS_S_,"ax",@progbits
	.align	128
        .global         _Z3addiPiS_S_
        .type           _Z3addiPiS_S_,@function
        .size           _Z3addiPiS_S_,(.L_x_11 - _Z3addiPiS_S_)
        .other          _Z3addiPiS_S_,@"STO_CUDA_ENTRY STV_DEFAULT"
_Z3addiPiS_S_:
.text._Z3addiPiS_S_:
[----:B------:R-:W-:Y:S01]  /*0000*/  LDC R1, c[0x0][0x37c] ;  /* 0x0000df00ff017b82 */ /* 0x000fe20000000800 */
[----:B------:R-:W0:Y:S01]  /*0010*/  LDCU UR18, c[0x0][0x380] ;  /* 0x00007000ff1277ac */ /* 0x000e220008000800 */
[----:B------:R-:W1:Y:S01]  /*0020*/  LDCU.64 UR16, c[0x0][0x358] ;  /* 0x00006b00ff1077ac */ /* 0x000e620008000a00 */
[----:B0-----:R-:W-:-:S09]  /*0030*/  UISETP.GE.AND UP0, UPT, UR18, 0x1, UPT ;  /* 0x000000011200788c */ /* 0x001fd2000bf06270 */
[----:B-1----:R-:W-:Y:S05]  /*0040*/  BRA.U !UP0, `(.L_x_0) ;  /* 0x0000000d08287547 */ /* 0x002fea000b800000 */
[----:B------:R-:W-:Y:S01]  /*0050*/  UISETP.GE.U32.AND UP1, UPT, UR18, 0x10, UPT ;  /* 0x000000101200788c */ /* 0x000fe2000bf26070 */
[----:B------:R-:W-:Y:S01]  /*0060*/  HFMA2 R0, -RZ, RZ, 0, 0 ;  /* 0x00000000ff007431 */ /* 0x000fe200000001ff */
[----:B------:R-:W-:-:S04]  /*0070*/  ULOP3.LUT UR10, UR18, 0xf, URZ, 0xc0, !UPT ;  /* 0x0000000f120a7892 */ /* 0x000fc8000f8ec0ff */
[----:B------:R-:W-:-:S03]  /*0080*/  UISETP.NE.AND UP0, UPT, UR10, URZ, UPT ;  /* 0x000000ff0a00728c */ /* 0x000fc6000bf05270 */
[----:B------:R-:W-:Y:S08]  /*0090*/  BRA.U !UP1, `(.L_x_1) ;  /* 0x00000005097c7547 */ /* 0x000ff0000b800000 */
[----:B------:R-:W0:Y:S01]  /*00a0*/  LDCU.128 UR12, c[0x0][0x390] ;  /* 0x00007200ff0c77ac */ /* 0x000e220008000c00 */
[----:B------:R-:W1:Y:S01]  /*00b0*/  LDCU.64 UR8, c[0x0][0x388] ;  /* 0x00007100ff0877ac */ /* 0x000e620008000a00 */
[----:B------:R-:W-:-:S06]  /*00c0*/  ULOP3.LUT UR11, UR18, 0x7ffffff0, URZ, 0xc0, !UPT ;  /* 0x7ffffff0120b7892 */ /* 0x000fcc000f8ec0ff */
[----:B------:R-:W-:Y:S01]  /*00d0*/  IMAD.U32 R0, RZ, RZ, UR11 ;  /* 0x0000000bff007e24 */ /* 0x000fe2000f8e00ff */
[----:B0-----:R-:W-:Y:S02]  /*00e0*/  UIADD3 UR6, UP2, UPT, UR12, 0x20, URZ ;  /* 0x000000200c067890 */ /* 0x001fe4000ff5e0ff */
[----:B------:R-:W-:Y:S02]  /*00f0*/  UIADD3 UR4, UP3, UPT, UR14, 0x20, URZ ;  /* 0x000000200e047890 */ /* 0x000fe4000ff7e0ff */
[----:B-1----:R-:W-:Y:S02]  /*0100*/  UIADD3 UR8, UP1, UPT, UR8, 0x20, URZ ;  /* 0x0000002008087890 */ /* 0x002fe4000ff3e0ff */
[----:B------:R-:W-:Y:S01]  /*0110*/  UIADD3.X UR7, UPT, UPT, URZ, UR13, URZ, UP2, !UPT ;  /* 0x0000000dff077290 */ /* 0x000fe200097fe4ff */
[----:B------:R-:W-:Y:S01]  /*0120*/  IMAD.U32 R9, RZ, RZ, UR6 ;  /* 0x00000006ff097e24 */ /* 0x000fe2000f8e00ff */
[----:B------:R-:W-:Y:S01]  /*0130*/  UIADD3.X UR5, UPT, UPT, URZ, UR15, URZ, UP3, !UPT ;  /* 0x0000000fff057290 */ /* 0x000fe20009ffe4ff */
[----:B------:R-:W-:Y:S01]  /*0140*/  MOV R8, UR4 ;  /* 0x0000000400087c02 */ /* 0x000fe20008000f00 */
[----:B------:R-:W-:Y:S01]  /*0150*/  UIADD3.X UR9, UPT, UPT, URZ, UR9, URZ, UP1, !UPT ;  /* 0x00000009ff097290 */ /* 0x000fe20008ffe4ff */
[----:B------:R-:W-:Y:S01]  /*0160*/  MOV R12, UR8 ;  /* 0x00000008000c7c02 */ /* 0x000fe20008000f00 */
[----:B------:R-:W-:Y:S01]  /*0170*/  UIADD3 UR12, UPT, UPT, -UR11, URZ, URZ ;  /* 0x000000ff0b0c7290 */ /* 0x000fe2000fffe1ff */
[----:B------:R-:W-:Y:S01]  /*0180*/  MOV R10, UR7 ;  /* 0x00000007000a7c02 */ /* 0x000fe20008000f00 */
[----:B------:R-:W-:-:S02]  /*0190*/  IMAD.U32 R11, RZ, RZ, UR5 ;  /* 0x00000005ff0b7e24 */ /* 0x000fc4000f8e00ff */
[----:B------:R-:W-:-:S08]  /*01a0*/  IMAD.U32 R5, RZ, RZ, UR9 ;  /* 0x00000009ff057e24 */ /* 0x000fd0000f8e00ff */
.L_x_2:
[----:B------:R-:W-:Y:S01]  /*01b0*/  MOV R4, R12 ;  /* 0x0000000c00047202 */ /* 0x000fe20000000f00 */
[----:B------:R-:W-:Y:S01]  /*01c0*/  IMAD.MOV.U32 R2, RZ, RZ, R9 ;  /* 0x000000ffff027224 */ /* 0x000fe200078e0009 */
[----:B------:R-:W-:-:S03]  /*01d0*/  MOV R3, R10 ;  /* 0x0000000a00037202 */ /* 0x000fc60000000f00 */
[----:B--2---:R-:W2:Y:S04]  /*01e0*/  LDG.E R6, desc[UR16][R4.64+-0x20] ;  /* 0xffffe01004067981 */ /* 0x004ea8000c1e1900 */
[----:B------:R-:W2:Y:S02]  /*01f0*/  LDG.E R7, desc[UR16][R2.64+-0x20] ;  /* 0xffffe01002077981 */ /* 0x000ea4000c1e1900 */
[----:B--2---:R-:W-:Y:S01]  /*0200*/  IMAD.IADD R9, R6, 0x1, R7 ;  /* 0x0000000106097824 */ /* 0x004fe200078e0207 */
[----:B------:R-:W-:Y:S01]  /*0210*/  MOV R6, R8 ;  /* 0x0000000800067202 */ /* 0x000fe20000000f00 */
[----:B------:R-:W-:-:S05]  /*0220*/  IMAD.MOV.U32 R7, RZ, RZ, R11 ;  /* 0x000000ffff077224 */ /* 0x000fca00078e000b */
[----:B------:R0:W-:Y:S04]  /*0230*/  STG.E desc[UR16][R6.64+-0x20], R9 ;  /* 0xffffe00906007986 */ /* 0x0001e8000c101910 */
[----:B------:R-:W2:Y:S04]  /*0240*/  LDG.E R8, desc[UR16][R4.64+-0x1c] ;  /* 0xffffe41004087981 */ /* 0x000ea8000c1e1900 */
[----:B------:R-:W2:Y:S02]  /*0250*/  LDG.E R11, desc[UR16][R2.64+-0x1c] ;  /* 0xffffe410020b7981 */ /* 0x000ea4000c1e1900 */
[----:B--2---:R-:W-:-:S05]  /*0260*/  IADD3 R11, PT, PT, R8, R11, RZ ;  /* 0x0000000b080b7210 */ /* 0x004fca0007ffe0ff */
[----:B------:R1:W-:Y:S04]  /*0270*/  STG.E desc[UR16][R6.64+-0x1c], R11 ;  /* 0xffffe40b06007986 */ /* 0x0003e8000c101910 */
[----:B------:R-:W2:Y:S04]  /*0280*/  LDG.E R8, desc[UR16][R4.64+-0x18] ;  /* 0xffffe81004087981 */ /* 0x000ea8000c1e1900 */
[----:B------:R-:W2:Y:S02]  /*0290*/  LDG.E R13, desc[UR16][R2.64+-0x18] ;  /* 0xffffe810020d7981 */ /* 0x000ea4000c1e1900 */
[----:B--2---:R-:W-:-:S05]  /*02a0*/  IMAD.IADD R13, R8, 0x1, R13 ;  /* 0x00000001080d7824 */ /* 0x004fca00078e020d */
[----:B------:R2:W-:Y:S04]  /*02b0*/  STG.E desc[UR16][R6.64+-0x18], R13 ;  /* 0xffffe80d06007986 */ /* 0x0005e8000c101910 */
[----:B------:R-:W3:Y:S04]  /*02c0*/  LDG.E R8, desc[UR16][R4.64+-0x14] ;  /* 0xffffec1004087981 */ /* 0x000ee8000c1e1900 */
[----:B------:R-:W3:Y:S02]  /*02d0*/  LDG.E R15, desc[UR16][R2.64+-0x14] ;  /* 0xffffec10020f7981 */ /* 0x000ee4000c1e1900 */
[----:B---3--:R-:W-:-:S05]  /*02e0*/  IADD3 R15, PT, PT, R8, R15, RZ ;  /* 0x0000000f080f7210 */ /* 0x008fca0007ffe0ff */
[----:B------:R3:W-:Y:S04]  /*02f0*/  STG.E desc[UR16][R6.64+-0x14], R15 ;  /* 0xffffec0f06007986 */ /* 0x0007e8000c101910 */
[----:B------:R-:W4:Y:S04]  /*0300*/  LDG.E R8, desc[UR16][R4.64+-0x10] ;  /* 0xfffff01004087981 */ /* 0x000f28000c1e1900 */
[----:B0-----:R-:W4:Y:S02]  /*0310*/  LDG.E R9, desc[UR16][R2.64+-0x10] ;  /* 0xfffff01002097981 */ /* 0x001f24000c1e1900 */
[----:B----4-:R-:W-:-:S05]  /*0320*/  IMAD.IADD R9, R8, 0x1, R9 ;  /* 0x0000000108097824 */ /* 0x010fca00078e0209 */
[----:B------:R0:W-:Y:S04]  /*0330*/  STG.E desc[UR16][R6.64+-0x10], R9 ;  /* 0xfffff00906007986 */ /* 0x0001e8000c101910 */
[----:B------:R-:W4:Y:S04]  /*0340*/  LDG.E R8, desc[UR16][R4.64+-0xc] ;  /* 0xfffff41004087981 */ /* 0x000f28000c1e1900 */
[----:B-1----:R-:W4:Y:S02]  /*0350*/  LDG.E R11, desc[UR16][R2.64+-0xc] ;  /* 0xfffff410020b7981 */ /* 0x002f24000c1e1900 */
[----:B----4-:R-:W-:-:S05]  /*0360*/  IADD3 R11, PT, PT, R8, R11, RZ ;  /* 0x0000000b080b7210 */ /* 0x010fca0007ffe0ff */
[----:B------:R1:W-:Y:S04]  /*0370*/  STG.E desc[UR16][R6.64+-0xc], R11 ;  /* 0xfffff40b06007986 */ /* 0x0003e8000c101910 */
[----:B------:R-:W4:Y:S04]  /*0380*/  LDG.E R8, desc[UR16][R4.64+-0x8] ;  /* 0xfffff81004087981 */ /* 0x000f28000c1e1900 */
[----:B--2---:R-:W4:Y:S02]  /*0390*/  LDG.E R13, desc[UR16][R2.64+-0x8] ;  /* 0xfffff810020d7981 */ /* 0x004f24000c1e1900 */
[----:B----4-:R-:W-:-:S05]  /*03a0*/  IMAD.IADD R13, R8, 0x1, R13 ;  /* 0x00000001080d7824 */ /* 0x010fca00078e020d */
[----:B------:R2:W-:Y:S04]  /*03b0*/  STG.E desc[UR16][R6.64+-0x8], R13 ;  /* 0xfffff80d06007986 */ /* 0x0005e8000c101910 */
[----:B------:R-:W4:Y:S04]  /*03c0*/  LDG.E R8, desc[UR16][R4.64+-0x4] ;  /* 0xfffffc1004087981 */ /* 0x000f28000c1e1900 */
[----:B---3--:R-:W4:Y:S02]  /*03d0*/  LDG.E R15, desc[UR16][R2.64+-0x4] ;  /* 0xfffffc10020f7981 */ /* 0x008f24000c1e1900 */
[----:B----4-:R-:W-:-:S05]  /*03e0*/  IADD3 R15, PT, PT, R8, R15, RZ ;  /* 0x0000000f080f7210 */ /* 0x010fca0007ffe0ff */
        /* <DEDUP_REMOVED lines=29> */
[----:B------:R4:W5:Y:S04]  /*05c0*/  LDG.E R8, desc[UR16][R4.64+0x1c] ;  /* 0x00001c1004087981 */ /* 0x000968000c1e1900 */
[----:B---3--:R-:W5:Y:S01]  /*05d0*/  LDG.E R15, desc[UR16][R2.64+0x1c] ;  /* 0x00001c10020f7981 */ /* 0x008f62000c1e1900 */
[----:B------:R-:W-:Y:S01]  /*05e0*/  UIADD3 UR12, UPT, UPT, UR12, 0x10, URZ ;  /* 0x000000100c0c7890 */ /* 0x000fe2000fffe0ff */
[----:B------:R-:W-:-:S02]  /*05f0*/  IADD3 R12, P0, PT, R4, 0x40, RZ ;  /* 0x00000040040c7810 */ /* 0x000fc40007f1e0ff */
[----:B0-----:R-:W-:Y:S01]  /*0600*/  IADD3 R9, P1, PT, R2, 0x40, RZ ;  /* 0x0000004002097810 */ /* 0x001fe20007f3e0ff */
[----:B------:R-:W-:Y:S02]  /*0610*/  UISETP.NE.AND UP1, UPT, UR12, URZ, UPT ;  /* 0x000000ff0c00728c */ /* 0x000fe4000bf25270 */
[----:B----4-:R-:W-:Y:S01]  /*0620*/  IMAD.X R5, RZ, RZ, R5, P0 ;  /* 0x000000ffff057224 */ /* 0x010fe200000e0605 */
[----:B------:R-:W-:Y:S02]  /*0630*/  IADD3.X R10, PT, PT, RZ, R3, RZ, P1, !PT ;  /* 0x00000003ff0a7210 */ /* 0x000fe40000ffe4ff */
[----:B-----5:R-:W-:Y:S02]  /*0640*/  IADD3 R15, PT, PT, R8, R15, RZ ;  /* 0x0000000f080f7210 */ /* 0x020fe40007ffe0ff */
[----:B------:R-:W-:-:S03]  /*0650*/  IADD3 R8, P2, PT, R6, 0x40, RZ ;  /* 0x0000004006087810 */ /* 0x000fc60007f5e0ff */
[----:B------:R2:W-:Y:S02]  /*0660*/  STG.E desc[UR16][R6.64+0x1c], R15 ;  /* 0x00001c0f06007986 */ /* 0x0005e4000c101910 */
[----:B-1----:R-:W-:Y:S01]  /*0670*/  IMAD.X R11, RZ, RZ, R7, P2 ;  /* 0x000000ffff0b7224 */ /* 0x002fe200010e0607 */
[----:B------:R-:W-:Y:S07]  /*0680*/  BRA.U UP1, `(.L_x_2) ;  /* 0xfffffff901c87547 */ /* 0x000fee000b83ffff */
.L_x_1:
[----:B------:R-:W-:Y:S05]  /*0690*/  BRA.U !UP0, `(.L_x_0) ;  /* 0x0000000508947547 */ /* 0x000fea000b800000 */
[----:B------:R-:W-:Y:S02]  /*06a0*/  UISETP.GE.U32.AND UP0, UPT, UR10, 0x8, UPT ;  /* 0x000000080a00788c */ /* 0x000fe4000bf06070 */
[----:B------:R-:W-:-:S04]  /*06b0*/  ULOP3.LUT UR5, UR18, 0x7, URZ, 0xc0, !UPT ;  /* 0x0000000712057892 */ /* 0x000fc8000f8ec0ff */
[----:B------:R-:W-:-:S03]  /*06c0*/  UISETP.NE.AND UP1, UPT, UR5, URZ, UPT ;  /* 0x000000ff0500728c */ /* 0x000fc6000bf25270 */
[----:B------:R-:W-:Y:S08]  /*06d0*/  BRA.U !UP0, `(.L_x_3) ;  /* 0x00000001089c7547 */ /* 0x000ff0000b800000 */
[----:B------:R-:W0:Y:S08]  /*06e0*/  LDC.64 R2, c[0x0][0x388] ;  /* 0x0000e200ff027b82 */ /* 0x000e300000000a00 */
[----:B------:R-:W1:Y:S08]  /*06f0*/  LDC.64 R4, c[0x0][0x390] ;  /* 0x0000e400ff047b82 */ /* 0x000e700000000a00 */
[----:B--2---:R-:W2:Y:S01]  /*0700*/  LDC.64 R6, c[0x0][0x398] ;  /* 0x0000e600ff067b82 */ /* 0x004ea20000000a00 */
[----:B0-----:R-:W-:-:S05]  /*0710*/  IMAD.WIDE.U32 R2, R0, 0x4, R2 ;  /* 0x0000000400027825 */ /* 0x001fca00078e0002 */
[----:B------:R-:W3:Y:S01]  /*0720*/  LDG.E R8, desc[UR16][R2.64] ;  /* 0x0000001002087981 */ /* 0x000ee2000c1e1900 */
[----:B-1----:R-:W-:-:S05]  /*0730*/  IMAD.WIDE.U32 R4, R0, 0x4, R4 ;  /* 0x0000000400047825 */ /* 0x002fca00078e0004 */
[----:B------:R-:W3:Y:S01]  /*0740*/  LDG.E R9, desc[UR16][R4.64] ;  /* 0x0000001004097981 */ /* 0x000ee2000c1e1900 */
[----:B--2---:R-:W-:Y:S01]  /*0750*/  IMAD.WIDE.U32 R6, R0, 0x4, R6 ;  /* 0x0000000400067825 */ /* 0x004fe200078e0006 */
[----:B---3--:R-:W-:-:S05]  /*0760*/  IADD3 R9, PT, PT, R8, R9, RZ ;  /* 0x0000000908097210 */ /* 0x008fca0007ffe0ff */
[----:B------:R0:W-:Y:S04]  /*0770*/  STG.E desc[UR16][R6.64], R9 ;  /* 0x0000000906007986 */ /* 0x0001e8000c101910 */
[----:B------:R-:W2:Y:S04]  /*0780*/  LDG.E R8, desc[UR16][R2.64+0x4] ;  /* 0x0000041002087981 */ /* 0x000ea8000c1e1900 */
[----:B------:R-:W2:Y:S02]  /*0790*/  LDG.E R11, desc[UR16][R4.64+0x4] ;  /* 0x00000410040b7981 */ /* 0x000ea4000c1e1900 */
[----:B--2---:R-:W-:-:S05]  /*07a0*/  IMAD.IADD R11, R8, 0x1, R11 ;  /* 0x00000001080b7824 */ /* 0x004fca00078e020b */
[----:B------:R1:W-:Y:S04]  /*07b0*/  STG.E desc[UR16][R6.64+0x4], R11 ;  /* 0x0000040b06007986 */ /* 0x0003e8000c101910 */
[----:B------:R-:W2:Y:S04]  /*07c0*/  LDG.E R8, desc[UR16][R2.64+0x8] ;  /* 0x0000081002087981 */ /* 0x000ea8000c1e1900 */
[----:B------:R-:W2:Y:S02]  /*07d0*/  LDG.E R13, desc[UR16][R4.64+0x8] ;  /* 0x00000810040d7981 */ /* 0x000ea4000c1e1900 */
[----:B--2---:R-:W-:-:S05]  /*07e0*/  IADD3 R13, PT, PT, R8, R13, RZ ;  /* 0x0000000d080d7210 */ /* 0x004fca0007ffe0ff */
[----:B------:R2:W-:Y:S04]  /*07f0*/  STG.E desc[UR16][R6.64+0x8], R13 ;  /* 0x0000080d06007986 */ /* 0x0005e8000c101910 */
[----:B------:R-:W3:Y:S04]  /*0800*/  LDG.E R8, desc[UR16][R2.64+0xc] ;  /* 0x00000c1002087981 */ /* 0x000ee8000c1e1900 */
[----:B------:R-:W3:Y:S02]  /*0810*/  LDG.E R15, desc[UR16][R4.64+0xc] ;  /* 0x00000c10040f7981 */ /* 0x000ee4000c1e1900 */
[----:B---3--:R-:W-:-:S05]  /*0820*/  IMAD.IADD R15, R8, 0x1, R15 ;  /* 0x00000001080f7824 */ /* 0x008fca00078e020f */
[----:B------:R3:W-:Y:S04]  /*0830*/  STG.E desc[UR16][R6.64+0xc], R15 ;  /* 0x00000c0f06007986 */ /* 0x0007e8000c101910 */
[----:B------:R-:W4:Y:S04]  /*0840*/  LDG.E R8, desc[UR16][R2.64+0x10] ;  /* 0x0000101002087981 */ /* 0x000f28000c1e1900 */
[----:B0-----:R-:W4:Y:S02]  /*0850*/  LDG.E R9, desc[UR16][R4.64+0x10] ;  /* 0x0000101004097981 */ /* 0x001f24000c1e1900 */
[----:B----4-:R-:W-:-:S05]  /*0860*/  IADD3 R9, PT, PT, R8, R9, RZ ;  /* 0x0000000908097210 */ /* 0x010fca0007ffe0ff */
[----:B------:R0:W-:Y:S04]  /*0870*/  STG.E desc[UR16][R6.64+0x10], R9 ;  /* 0x0000100906007986 */ /* 0x0001e8000c101910 */
[----:B------:R-:W4:Y:S04]  /*0880*/  LDG.E R8, desc[UR16][R2.64+0x14] ;  /* 0x0000141002087981 */ /* 0x000f28000c1e1900 */
[----:B-1----:R-:W4:Y:S02]  /*0890*/  LDG.E R11, desc[UR16][R4.64+0x14] ;  /* 0x00001410040b7981 */ /* 0x002f24000c1e1900 */
[----:B----4-:R-:W-:-:S05]  /*08a0*/  IMAD.IADD R11, R8, 0x1, R11 ;  /* 0x00000001080b7824 */ /* 0x010fca00078e020b */
[----:B------:R0:W-:Y:S04]  /*08b0*/  STG.E desc[UR16][R6.64+0x14], R11 ;  /* 0x0000140b06007986 */ /* 0x0001e8000c101910 */
[----:B------:R-:W4:Y:S04]  /*08c0*/  LDG.E R8, desc[UR16][R2.64+0x18] ;  /* 0x0000181002087981 */ /* 0x000f28000c1e1900 */
[----:B--2---:R-:W4:Y:S02]  /*08d0*/  LDG.E R13, desc[UR16][R4.64+0x18] ;  /* 0x00001810040d7981 */ /* 0x004f24000c1e1900 */
[----:B----4-:R-:W-:-:S05]  /*08e0*/  IADD3 R13, PT, PT, R8, R13, RZ ;  /* 0x0000000d080d7210 */ /* 0x010fca0007ffe0ff */
[----:B------:R0:W-:Y:S04]  /*08f0*/  STG.E desc[UR16][R6.64+0x18], R13 ;  /* 0x0000180d06007986 */ /* 0x0001e8000c101910 */
[----:B------:R-:W2:Y:S04]  /*0900*/  LDG.E R8, desc[UR16][R2.64+0x1c] ;  /* 0x00001c1002087981 */ /* 0x000ea8000c1e1900 */
[----:B---3--:R-:W2:Y:S01]  /*0910*/  LDG.E R15, desc[UR16][R4.64+0x1c] ;  /* 0x00001c10040f7981 */ /* 0x008ea2000c1e1900 */
[----:B------:R-:W-:Y:S01]  /*0920*/  IADD3 R0, PT, PT, R0, 0x8, RZ ;  /* 0x0000000800007810 */ /* 0x000fe20007ffe0ff */
[----:B--2---:R-:W-:-:S05]  /*0930*/  IMAD.IADD R15, R8, 0x1, R15 ;  /* 0x00000001080f7824 */ /* 0x004fca00078e020f */
[----:B------:R0:W-:Y:S02]  /*0940*/  STG.E desc[UR16][R6.64+0x1c], R15 ;  /* 0x00001c0f06007986 */ /* 0x0001e4000c101910 */
.L_x_3:
[----:B------:R-:W-:Y:S05]  /*0950*/  BRA.U !UP1, `(.L_x_0) ;  /* 0x0000000109e47547 */ /* 0x000fea000b800000 */
[----:B------:R-:W-:Y:S02]  /*0960*/  UISETP.GE.U32.AND UP0, UPT, UR5, 0x4, UPT ;  /* 0x000000040500788c */ /* 0x000fe4000bf06070 */
[----:B------:R-:W-:-:S04]  /*0970*/  ULOP3.LUT UR4, UR18, 0x3, URZ, 0xc0, !UPT ;  /* 0x0000000312047892 */ /* 0x000fc8000f8ec0ff */
[----:B------:R-:W-:-:S03]  /*0980*/  UISETP.NE.AND UP1, UPT, UR4, URZ, UPT ;  /* 0x000000ff0400728c */ /* 0x000fc6000bf25270 */
[----:B------:R-:W-:Y:S08]  /*0990*/  BRA.U !UP0, `(.L_x_4) ;  /* 0x00000001085c7547 */ /* 0x000ff0000b800000 */
[----:B------:R-:W1:Y:S08]  /*09a0*/  LDC.64 R2, c[0x0][0x388] ;  /* 0x0000e200ff027b82 */ /* 0x000e700000000a00 */
[----:B------:R-:W3:Y:S08]  /*09b0*/  LDC.64 R4, c[0x0][0x390] ;  /* 0x0000e400ff047b82 */ /* 0x000ef00000000a00 */
[----:B0-2---:R-:W0:Y:S01]  /*09c0*/  LDC.64 R6, c[0x0][0x398] ;  /* 0x0000e600ff067b82 */ /* 0x005e220000000a00 */
[----:B-1----:R-:W-:-:S05]  /*09d0*/  IMAD.WIDE.U32 R2, R0, 0x4, R2 ;  /* 0x0000000400027825 */ /* 0x002fca00078e0002 */
[----:B------:R-:W2:Y:S01]  /*09e0*/  LDG.E R8, desc[UR16][R2.64] ;  /* 0x0000001002087981 */ /* 0x000ea2000c1e1900 */
[----:B---3--:R-:W-:-:S05]  /*09f0*/  IMAD.WIDE.U32 R4, R0, 0x4, R4 ;  /* 0x0000000400047825 */ /* 0x008fca00078e0004 */
[----:B------:R-:W2:Y:S01]  /*0a00*/  LDG.E R9, desc[UR16][R4.64] ;  /* 0x0000001004097981 */ /* 0x000ea2000c1e1900 */
[----:B0-----:R-:W-:-:S04]  /*0a10*/  IMAD.WIDE.U32 R6, R0, 0x4, R6 ;  /* 0x0000000400067825 */ /* 0x001fc800078e0006 */
[----:B--2---:R-:W-:-:S05]  /*0a20*/  IMAD.IADD R9, R8, 0x1, R9 ;  /* 0x0000000108097824 */ /* 0x004fca00078e0209 */
        /* <DEDUP_REMOVED lines=9> */
[----:B------:R-:W2:Y:S04]  /*0ac0*/  LDG.E R8, desc[UR16][R2.64+0xc] ;  /* 0x00000c1002087981 */ /* 0x000ea8000c1e1900 */
[----:B------:R-:W2:Y:S01]  /*0ad0*/  LDG.E R15, desc[UR16][R4.64+0xc] ;  /* 0x00000c10040f7981 */ /* 0x000ea2000c1e1900 */
[----:B------:R-:W-:Y:S01]  /*0ae0*/  VIADD R0, R0, 0x4 ;  /* 0x0000000400007836 */ /* 0x000fe20000000000 */
[----:B--2---:R-:W-:-:S05]  /*0af0*/  IADD3 R15, PT, PT, R8, R15, RZ ;  /* 0x0000000f080f7210 */ /* 0x004fca0007ffe0ff */
[----:B------:R1:W-:Y:S02]  /*0b00*/  STG.E desc[UR16][R6.64+0xc], R15 ;  /* 0x00000c0f06007986 */ /* 0x0003e4000c101910 */
.L_x_4:
[----:B------:R-:W-:Y:S05]  /*0b10*/  BRA.U !UP1, `(.L_x_0) ;  /* 0x0000000109747547 */ /* 0x000fea000b800000 */
[----:B------:R-:W3:Y:S01]  /*0b20*/  LDC.64 R2, c[0x0][0x398] ;  /* 0x0000e600ff027b82 */ /* 0x000ee20000000a00 */
[----:B------:R-:W-:-:S07]  /*0b30*/  UIADD3 UR4, UPT, UPT, -UR4, URZ, URZ ;  /* 0x000000ff04047290 */ /* 0x000fce000fffe1ff */
[----:B012---:R-:W0:Y:S08]  /*0b40*/  LDC.64 R6, c[0x0][0x388] ;  /* 0x0000e200ff067b82 */ /* 0x007e300000000a00 */
[----:B------:R-:W1:Y:S01]  /*0b50*/  LDC.64 R4, c[0x0][0x390] ;  /* 0x0000e400ff047b82 */ /* 0x000e620000000a00 */
[----:B---3--:R-:W-:-:S03]  /*0b60*/  IMAD.WIDE.U32 R2, R0, 0x4, R2 ;  /* 0x0000000400027825 */ /* 0x008fc600078e0002 */
[----:B------:R-:W-:Y:S02]  /*0b70*/  MOV R8, R2 ;  /* 0x0000000200087202 */ /* 0x000fe40000000f00 */
[----:B------:R-:W-:Y:S01]  /*0b80*/  MOV R13, R3 ;  /* 0x00000003000d7202 */ /* 0x000fe20000000f00 */
[----:B0-----:R-:W-:-:S05]  /*0b90*/  IMAD.WIDE.U32 R6, R0, 0x4, R6 ;  /* 0x0000000400067825 */ /* 0x001fca00078e0006 */
[----:B------:R-:W-:Y:S01]  /*0ba0*/  MOV R9, R7 ;  /* 0x0000000700097202 */ /* 0x000fe20000000f00 */
[----:B-1----:R-:W-:-:S04]  /*0bb0*/  IMAD.WIDE.U32 R4, R0, 0x4, R4 ;  /* 0x0000000400047825 */ /* 0x002fc800078e0004 */
[----:B------:R-:W-:-:S07]  /*0bc0*/  IMAD.MOV.U32 R11, RZ, RZ, R5 ;  /* 0x000000ffff0b7224 */ /* 0x000fce00078e0005 */
.L_x_5:
[----:B------:R-:W-:Y:S01]  /*0bd0*/  MOV R5, R11 ;  /* 0x0000000b00057202 */ /* 0x000fe20000000f00 */
[----:B---3--:R-:W-:Y:S01]  /*0be0*/  IMAD.MOV.U32 R3, RZ, RZ, R9 ;  /* 0x000000ffff037224 */ /* 0x008fe200078e0009 */
[----:B------:R-:W-:-:S04]  /*0bf0*/  MOV R2, R6 ;  /* 0x0000000600027202 */ /* 0x000fc80000000f00 */
[----:B------:R-:W2:Y:S04]  /*0c00*/  LDG.E R5, desc[UR16][R4.64] ;  /* 0x0000001004057981 */ /* 0x000ea8000c1e1900 */
[----:B------:R0:W2:Y:S02]  /*0c10*/  LDG.E R0, desc[UR16][R2.64] ;  /* 0x0000001002007981 */ /* 0x0000a4000c1e1900 */
[----:B0-----:R-:W-:Y:S01]  /*0c20*/  IMAD.MOV.U32 R2, RZ, RZ, R8 ;  /* 0x000000ffff027224 */ /* 0x001fe200078e0008 */
[----:B------:R-:W-:Y:S01]  /*0c30*/  MOV R3, R13 ;  /* 0x0000000d00037202 */ /* 0x000fe20000000f00 */
[----:B------:R-:W-:-:S04]  /*0c40*/  UIADD3 UR4, UPT, UPT, UR4, 0x1, URZ ;  /* 0x0000000104047890 */ /* 0x000fc8000fffe0ff */
[----:B------:R-:W-:Y:S01]  /*0c50*/  UISETP.NE.AND UP0, UPT, UR4, URZ, UPT ;  /* 0x000000ff0400728c */ /* 0x000fe2000bf05270 */
[----:B------:R-:W-:Y:S02]  /*0c60*/  IADD3 R4, P1, PT, R4, 0x4, RZ ;  /* 0x0000000404047810 */ /* 0x000fe40007f3e0ff */
[----:B------:R-:W-:Y:S02]  /*0c70*/  IADD3 R8, P0, PT, R8, 0x4, RZ ;  /* 0x0000000408087810 */ /* 0x000fe40007f1e0ff */
[----:B------:R-:W-:Y:S01]  /*0c80*/  IADD3 R6, P2, PT, R6, 0x4, RZ ;  /* 0x0000000406067810 */ /* 0x000fe20007f5e0ff */
[----:B------:R-:W-:Y:S01]  /*0c90*/  IMAD.X R11, RZ, RZ, R11, P1 ;  /* 0x000000ffff0b7224 */ /* 0x000fe200008e060b */
[----:B------:R-:W-:Y:S02]  /*0ca0*/  IADD3.X R13, PT, PT, RZ, R13, RZ, P0, !PT ;  /* 0x0000000dff0d7210 */ /* 0x000fe400007fe4ff */
[----:B------:R-:W-:Y:S02]  /*0cb0*/  IADD3.X R9, PT, PT, RZ, R9, RZ, P2, !PT ;  /* 0x00000009ff097210 */ /* 0x000fe400017fe4ff */
[----:B--2---:R-:W-:-:S05]  /*0cc0*/  IADD3 R7, PT, PT, R0, R5, RZ ;  /* 0x0000000500077210 */ /* 0x004fca0007ffe0ff */
[----:B------:R3:W-:Y:S01]  /*0cd0*/  STG.E desc[UR16][R2.64], R7 ;  /* 0x0000000702007986 */ /* 0x0007e2000c101910 */
[----:B------:R-:W-:Y:S05]  /*0ce0*/  BRA.U UP0, `(.L_x_5) ;  /* 0xfffffffd00b87547 */ /* 0x000fea000b83ffff */
.L_x_0:
[----:B------:R-:W4:Y:S01]  /*0cf0*/  S2R R0, SR_TID.X ;  /* 0x0000000000007919 */ /* 0x000f220000002100 */
[----:B------:R-:W4:Y:S08]  /*0d00*/  S2UR UR4, SR_CTAID.X ;  /* 0x00000000000479c3 */ /* 0x000f300000002500 */
[----:B01----:R-:W4:Y:S02]  /*0d10*/  LDC R9, c[0x0][0x360] ;  /* 0x0000d800ff097b82 */ /* 0x003f240000000800 */
[----:B----4-:R-:W-:-:S05]  /*0d20*/  IMAD R9, R9, UR4, R0 ;  /* 0x0000000409097c24 */ /* 0x010fca000f8e0200 */
[----:B------:R-:W-:-:S13]  /*0d30*/  ISETP.GE.AND P0, PT, R9, UR18, PT ;  /* 0x0000001209007c0c */ /* 0x000fda000bf06270 */
[----:B------:R-:W-:Y:S05]  /*0d40*/  @P0 EXIT ;  /* 0x000000000000094d */ /* 0x000fea0003800000 */
[----:B---3--:R-:W0:Y:S08]  /*0d50*/  LDC.64 R2, c[0x0][0x388] ;  /* 0x0000e200ff027b82 */ /* 0x008e300000000a00 */
[----:B------:R-:W1:Y:S08]  /*0d60*/  LDC.64 R4, c[0x0][0x390] ;  /* 0x0000e400ff047b82 */ /* 0x000e700000000a00 */
[----:B--2---:R-:W2:Y:S01]  /*0d70*/  LDC.64 R6, c[0x0][0x398] ;  /* 0x0000e600ff067b82 */ /* 0x004ea20000000a00 */
[----:B0-----:R-:W-:-:S06]  /*0d80*/  IMAD.WIDE R2, R9, 0x4, R2 ;  /* 0x0000000409027825 */ /* 0x001fcc00078e0202 */
[----:B------:R-:W3:Y:S01]  /*0d90*/  LDG.E R2, desc[UR16][R2.64] ;  /* 0x0000001002027981 */ /* 0x000ee2000c1e1900 */
[----:B-1----:R-:W-:-:S06]  /*0da0*/  IMAD.WIDE R4, R9, 0x4, R4 ;  /* 0x0000000409047825 */ /* 0x002fcc00078e0204 */
[----:B------:R-:W3:Y:S01]  /*0db0*/  LDG.E R5, desc[UR16][R4.64] ;  /* 0x0000001004057981 */ /* 0x000ee2000c1e1900 */
[----:B--2---:R-:W-:Y:S01]  /*0dc0*/  IMAD.WIDE R6, R9, 0x4, R6 ;  /* 0x0000000409067825 */ /* 0x004fe200078e0206 */
[----:B---3--:R-:W-:-:S05]  /*0dd0*/  IADD3 R9, PT, PT, R2, R5, RZ ;  /* 0x0000000502097210 */ /* 0x008fca0007ffe0ff */
[----:B------:R-:W-:Y:S01]  /*0de0*/  STG.E desc[UR16][R6.64], R9 ;  /* 0x0000000906007986 */ /* 0x000fe2000c101910 */
[----:B------:R-:W-:Y:S05]  /*0df0*/  EXIT ;  /* 0x000000000000794d */ /* 0x000fea0003800000 */
.L_x_6:
[----:B------:R-:W-:-:S00]  /*0e00*/  BRA `(.L_x_6) ;  /* 0xfffffffc00fc7947 */ /* 0x000fc0000383ffff */
[----:B------:R-:W-:-:S00]  /*0e10*/  NOP ;  /* 0x0000000000007918 */ /* 0x000fc00000000000 */
        /* <DEDUP_REMOVED lines=14> */
.L_x_11:


//--------------------- .text._Z7add_tutPiS_S_    --------------------------
	.section	.text._Z7add_tutPiS_S_,"ax",@progbits
	.align	128
        .global         _Z7add_tutPiS_S_
        .type           _Z7add_tutPiS_S_,@function
        .size           _Z7add_tutPiS_S_,(.L_x_12 - _Z7add_tutPiS_S_)
        .other          _Z7add_tutPiS_S_,@"STO_CUDA_ENTRY STV_DEFAULT"
_Z7add_tutPiS_S_:
.text._Z7add_tutPiS_S_:
[----:B------:R-:W-:Y:S08]  /*0000*/  LDC R1, c[0x0][0x37c] ;  /* 0x0000df00ff017b82 */ /* 0x000ff00000000800 */
[----:B------:R-:W0:Y:S01]  /*0010*/  LDC.64 R2, c[0x0][0x380] ;  /* 0x0000e000ff027b82 */ /* 0x000e220000000a00 */
[----:B------:R-:W0:Y:S07]  /*0020*/  LDCU.64 UR4, c[0x0][0x358] ;  /* 0x00006b00ff0477ac */ /* 0x000e2e0008000a00 */
[----:B------:R-:W1:Y:S01]  /*0030*/  LDC.64 R4, c[0x0][0x388] ;  /* 0x0000e200ff047b82 */ /* 0x000e620000000a00 */
[----:B0-----:R-:W2:Y:S04]  /*0040*/  LDG.E R2, desc[UR4][R2.64] ;  /* 0x0000000402027981 */ /* 0x001ea8000c1e1900 */
[----:B-1----:R-:W2:Y:S03]  /*0050*/  LDG.E R5, desc[UR4][R4.64] ;  /* 0x0000000404057981 */ /* 0x002ea6000c1e1900 */
[----:B------:R-:W0:Y:S01]  /*0060*/  LDC.64 R6, c[0x0][0x390] ;  /* 0x0000e400ff067b82 */ /* 0x000e220000000a00 */
[----:B--2---:R-:W-:-:S05]  /*0070*/  IADD3 R9, PT, PT, R2, R5, RZ ;  /* 0x0000000502097210 */ /* 0x004fca0007ffe0ff */
[----:B0-----:R-:W-:Y:S01]  /*0080*/  STG.E desc[UR4][R6.64], R9 ;  /* 0x0000000906007986 */ /* 0x001fe2000c101904 */
[----:B------:R-:W-:Y:S05]  /*0090*/  EXIT ;  /* 0x000000000000794d */ /* 0x000fea0003800000 */
.L_x_7:
        /* <DEDUP_REMOVED lines=14> */
.L_x_12:


//--------------------- .text._Z13summer_kernelPi --------------------------
	.section	.text._Z13summer_kernelPi,"ax",@progbits
	.align	128
        .global         _Z13summer_kernelPi
        .type           _Z13summer_kernelPi,@function
        .size           _Z13summer_kernelPi,(.L_x_13 - _Z13summer_kernelPi)
        .other          _Z13summer_kernelPi,@"STO_CUDA_ENTRY STV_DEFAULT"
_Z13summer_kernelPi:
.text._Z13summer_kernelPi:
[----:B------:R-:W-:Y:S08]  /*0000*/  LDC R1, c[0x0][0x37c] ;  /* 0x0000df00ff017b82 */ /* 0x000ff00000000800 */
[----:B------:R-:W0:Y:S01]  /*0010*/  LDC.64 R2, c[0x0][0x380] ;  /* 0x0000e000ff027b82 */ /* 0x000e220000000a00 */
[----:B------:R-:W0:Y:S02]  /*0020*/  LDCU.64 UR4, c[0x0][0x358] ;  /* 0x00006b00ff0477ac */ /* 0x000e240008000a00 */
[----:B0-----:R-:W2:Y:S02]  /*0030*/  LDG.E R0, desc[UR4][R2.64] ;  /* 0x0000000402007981 */ /* 0x001ea4000c1e1900 */
[----:B--2---:R-:W-:-:S05]  /*0040*/  IADD3 R5, PT, PT, R0, 0x1, RZ ;  /* 0x0000000100057810 */ /* 0x004fca0007ffe0ff */
[----:B------:R-:W-:Y:S01]  /*0050*/  STG.E desc[UR4][R2.64], R5 ;  /* 0x0000000502007986 */ /* 0x000fe2000c101904 */
[----:B------:R-:W-:Y:S05]  /*0060*/  EXIT ;  /* 0x000000000000794d */ /* 0x000fea0003800000 */
.L_x_8:
        /* <DEDUP_REMOVED lines=9> */
.L_x_13:


//--------------------- .text._Z8mykernelv        --------------------------
	.section	.text._Z8mykernelv,"ax",@progbits
	.align	128
        .global         _Z8mykernelv
        .type           _Z8mykernelv,@function
        .size           _Z8mykernelv,(.L_x_14 - _Z8mykernelv)
        .other          _Z8mykernelv,@"STO_CUDA_ENTRY STV_DEFAULT"
_Z8mykernelv:
.text._Z8mykernelv:
[----:B------:R-:W0:Y:S01]  /*0000*/  LDC R1, c[0x0][0x37c] ;  /* 0x0000df00ff017b82 */ /* 0x000e220000000800 */
[----:B------:R-:W-:Y:S01]  /*0010*/  MOV R0, 0x8 ;  /* 0x0000000800007802 */ /* 0x000fe20000000f00 */
[----:B------:R-:W1:Y:S01]  /*0020*/  LDCU.64 UR4, c[0x4][URZ] ;  /* 0x01000000ff0477ac */ /* 0x000e620008000a00 */
[----:B------:R-:W-:-:S05]  /*0030*/  CS2R R6, SRZ ;  /* 0x0000000000067805 */ /* 0x000fca000001ff00 */
[----:B------:R2:W3:Y:S01]  /*0040*/  LDC.64 R2, c[0x4][R0] ;  /* 0x0100000000027b82 */ /* 0x0004e20000000a00 */
[----:B-1----:R-:W-:Y:S02]  /*0050*/  IMAD.U32 R4, RZ, RZ, UR4 ;  /* 0x00000004ff047e24 */ /* 0x002fe4000f8e00ff */
[----:B--2---:R-:W-:-:S07]  /*0060*/  IMAD.U32 R5, RZ, RZ, UR5 ;  /* 0x00000005ff057e24 */ /* 0x004fce000f8e00ff */
[----:B------:R-:W-:-:S07]  /*0070*/  LEPC R20, `(.L_x_9) ;  /* 0x000000001014794e */ /* 0x000fce0000000000 */
[----:B0--3--:R-:W-:Y:S05]  /*0080*/  CALL.ABS.NOINC R2 ;  /* 0x0000000002007343 */ /* 0x009fea0003c00000 */
.L_x_9:
[----:B------:R-:W-:Y:S05]  /*0090*/  EXIT ;  /* 0x000000000000794d */ /* 0x000fea0003800000 */
.L_x_10:
        /* <DEDUP_REMOVED lines=14> */
.L_x_14:


//--------------------- .nv.global.init           --------------------------
	.section	.nv.global.init,"aw",@progbits
.nv.global.init:
	.type		$str,@object
	.size		$str,(.L_0 - $str)
$str:
        /*0000*/ 	.byte	0x68, 0x65, 0x6c, 0x6c, 0x6f, 0x20, 0x66, 0x72, 0x6f, 0x6d, 0x20, 0x43, 0x55, 0x44, 0x41, 0x20
        /*0010*/ 	.byte	0x0a, 0x20, 0x3d, 0x3d, 0x3e, 0x20, 0x73, 0x61, 0x79, 0x69, 0x6e, 0x67, 0x20, 0x68, 0x65, 0x6c
        /*0020*/ 	.byte	0x6c, 0x6f, 0x20, 0x66, 0x72, 0x6f, 0x6d, 0x20, 0x47, 0x50, 0x55, 0x20, 0x0a, 0x00
.L_0:


//--------------------- .nv.shared.reserved.0     --------------------------
	.section	.nv.shared.reserved.0,"aw",@nobits
	.weak		__nv_reservedSMEM_offset_0_alias
	.size		__nv_reservedSMEM_offset_0_alias, 0, 64
	.other		__nv_reservedSMEM_offset_0_alias,@"STO_CUDA_RESERVED_SHARED STV_DEFAULT"
__nv_reservedSMEM_offset_0_alias:
	.zero		0
	.zero		64


//--------------------- .nv.constant0._Z3addiPiS_S_ --------------------------
	.section	.nv.constant0._Z3addiPiS_S_,"a",@progbits
	.sectionflags	@""
	.align	4
.nv.constant0._Z3addiPiS_S_:
	.zero		928


//--------------------- .nv.constant0._Z7add_tutPiS_S_ --------------------------
	.section	.nv.constant0._Z7add_tutPiS_S_,"a",@progbits
	.sectionflags	@""
	.align	4
.nv.constant0._Z7add_tutPiS_S_:
	.zero		920


//--------------------- .nv.constant0._Z13summer_kernelPi --------------------------
	.section	.nv.constant0._Z13summer_kernelPi,"a",@progbits
	.sectionflags	@""
	.align	4
.nv.constant0._Z13summer_kernelPi:
	.zero		904


//--------------------- .nv.constant0._Z8mykernelv --------------------------
	.section	.nv.constant0._Z8mykernelv,"a",@progbits
	.sectionflags	@""
	.align	4
.nv.constant0._Z8mykernelv:
	.zero		896


//--------------------- SYMBOLS --------------------------

	.type		.nv.reservedSmem.offset0,@object
	.size		.nv.reservedSmem.offset0,0x4
	.type		vprintf,@function
